	.headerflags	@"EF_CUDA_TEXMODE_UNIFIED EF_CUDA_64BIT_ADDRESS EF_CUDA_ACCELERATORS EF_CUDA_SM90 EF_CUDA_VIRTUAL_SM(EF_CUDA_SM90)"
	.elftype	@"ET_EXEC"


//--------------------- .nv.info                  --------------------------
	.section	.nv.info,"",@"SHT_CUDA_INFO"
	.align	4


	//----- nvinfo : EIATTR_REGCOUNT
	.align		4
        /*0000*/ 	.byte	0x04, 0x2f
        /*0002*/ 	.short	(.L_1 - .L_0)
	.align		4
.L_0:
        /*0004*/ 	.word	index@(triton_poi_fused_convolution_45)
        /*0008*/ 	.word	0x00000019


	//----- nvinfo : EIATTR_MIN_STACK_SIZE
	.align		4
.L_1:
        /*000c*/ 	.byte	0x04, 0x12
        /*000e*/ 	.short	(.L_3 - .L_2)
	.align		4
.L_2:
        /*0010*/ 	.word	index@(triton_poi_fused_convolution_45)
        /*0014*/ 	.word	0x00000000


	//----- nvinfo : EIATTR_FRAME_SIZE
	.align		4
.L_3:
        /*0018*/ 	.byte	0x04, 0x11
        /*001a*/ 	.short	(.L_5 - .L_4)
	.align		4
.L_4:
        /*001c*/ 	.word	index@(triton_poi_fused_convolution_45)
        /*0020*/ 	.word	0x00000000


	//----- nvinfo : EIATTR_MIN_STACK_SIZE
	.align		4
.L_5:
        /*0024*/ 	.byte	0x04, 0x12
        /*0026*/ 	.short	(.L_7 - .L_6)
	.align		4
.L_6:
        /*0028*/ 	.word	index@(triton_poi_fused_convolution_45)
        /*002c*/ 	.word	0x00000000
.L_7:


//--------------------- .nv.info.triton_poi_fused_convolution_45 --------------------------
	.section	.nv.info.triton_poi_fused_convolution_45,"",@"SHT_CUDA_INFO"
	.sectionflags	@""
	.align	4


	//----- nvinfo : EIATTR_CUDA_API_VERSION
	.align		4
        /*0000*/ 	.byte	0x04, 0x37
        /*0002*/ 	.short	(.L_9 - .L_8)
.L_8:
        /*0004*/ 	.word	0x0000007c


	//----- nvinfo : EIATTR_KPARAM_INFO
	.align		4
.L_9:
        /*0008*/ 	.byte	0x04, 0x17
        /*000a*/ 	.short	(.L_11 - .L_10)
.L_10:
        /*000c*/ 	.word	0x00000000
        /*0010*/ 	.short	0x0003
        /*0012*/ 	.short	0x0014
        /*0014*/ 	.byte	0x00, 0xf0, 0x11, 0x00


	//----- nvinfo : EIATTR_KPARAM_INFO
	.align		4
.L_11:
        /*0018*/ 	.byte	0x04, 0x17
        /*001a*/ 	.short	(.L_13 - .L_12)
.L_12:
        /*001c*/ 	.word	0x00000000
        /*0020*/ 	.short	0x0002
        /*0022*/ 	.short	0x0010
        /*0024*/ 	.byte	0x00, 0xf0, 0x11, 0x00


	//----- nvinfo : EIATTR_KPARAM_INFO
	.align		4
.L_13:
        /*0028*/ 	.byte	0x04, 0x17
        /*002a*/ 	.short	(.L_15 - .L_14)
.L_14:
        /*002c*/ 	.word	0x00000000
        /*0030*/ 	.short	0x0001
        /*0032*/ 	.short	0x0008
        /*0034*/ 	.byte	0x00, 0xf4, 0x21, 0x00


	//----- nvinfo : EIATTR_KPARAM_INFO
	.align		4
.L_15:
        /*0038*/ 	.byte	0x04, 0x17
        /*003a*/ 	.short	(.L_17 - .L_16)
.L_16:
        /*003c*/ 	.word	0x00000000
        /*0040*/ 	.short	0x0000
        /*0042*/ 	.short	0x0000
        /*0044*/ 	.byte	0x00, 0xf4, 0x21, 0x00


	//----- nvinfo : EIATTR_SPARSE_MMA_MASK
	.align		4
.L_17:
        /*0048*/ 	.byte	0x03, 0x50
        /*004a*/ 	.short	0x0000


	//----- nvinfo : EIATTR_MAXREG_COUNT
	.align		4
        /*004c*/ 	.byte	0x03, 0x1b
        /*004e*/ 	.short	0x00ff


	//----- nvinfo : EIATTR_EXIT_INSTR_OFFSETS
	.align		4
        /*0050*/ 	.byte	0x04, 0x1c
        /*0052*/ 	.short	(.L_19 - .L_18)


	//   ....[0]....
.L_18:
        /*0054*/ 	.word	0x00000510


	//   ....[1]....
        /*0058*/ 	.word	0x00000560


	//----- nvinfo : EIATTR_REQNTID
	.align		4
.L_19:
        /*005c*/ 	.byte	0x04, 0x10
        /*005e*/ 	.short	(.L_21 - .L_20)
.L_20:
        /*0060*/ 	.word	0x00000080
        /*0064*/ 	.word	0x00000001
        /*0068*/ 	.word	0x00000001


	//----- nvinfo : EIATTR_CBANK_PARAM_SIZE
	.align		4
.L_21:
        /*006c*/ 	.byte	0x03, 0x19
        /*006e*/ 	.short	0x0018


	//----- nvinfo : EIATTR_PARAM_CBANK
	.align		4
        /*0070*/ 	.byte	0x04, 0x0a
        /*0072*/ 	.short	(.L_23 - .L_22)
	.align		4
.L_22:
        /*0074*/ 	.word	index@(.nv.constant0.triton_poi_fused_convolution_45)
        /*0078*/ 	.short	0x0210
        /*007a*/ 	.short	0x0018


	//----- nvinfo : EIATTR_SW_WAR
	.align		4
.L_23:
        /*007c*/ 	.byte	0x04, 0x36
        /*007e*/ 	.short	(.L_25 - .L_24)
.L_24:
        /*0080*/ 	.word	0x00000008
.L_25:


//--------------------- .nv.callgraph             --------------------------
	.section	.nv.callgraph,"",@"SHT_CUDA_CALLGRAPH"
	.align	4
	.sectionentsize	8
	.align		4
        /*0000*/ 	.word	0x00000000
	.align		4
        /*0004*/ 	.word	0xffffffff
	.align		4
        /*0008*/ 	.word	0x00000000
	.align		4
        /*000c*/ 	.word	0xfffffffe
	.align		4
        /*0010*/ 	.word	0x00000000
	.align		4
        /*0014*/ 	.word	0xfffffffd
	.align		4
        /*0018*/ 	.word	0x00000000
	.align		4
        /*001c*/ 	.word	0xfffffffc


//--------------------- .text.triton_poi_fused_convolution_45 --------------------------
	.section	.text.triton_poi_fused_convolution_45,"ax",@progbits
	.sectionflags	@"SHF_BARRIERS=1"
	.align	128
        .global         triton_poi_fused_convolution_45
        .type           triton_poi_fused_convolution_45,@function
        .size           triton_poi_fused_convolution_45,(.L_x_1 - triton_poi_fused_convolution_45)
        .other          triton_poi_fused_convolution_45,@"STO_CUDA_ENTRY STV_DEFAULT"
triton_poi_fused_convolution_45:
.text.triton_poi_fused_convolution_45:
[----:B------:R-:W0:Y:S02]  /*0000*/  LDC R1, c[0x0][0x28] ;  /* 0x00000a00ff017b82 */ /* 0x000e240000000800 */
[----:B------:R-:W1:Y:S01]  /*0010*/  S2R R2, SR_CTAID.X ;  /* 0x0000000000027919 */ /* 0x000e620000002500 */
[----:B------:R-:W2:Y:S01]  /*0020*/  LDC.64 R8, c[0x0][0x210] ;  /* 0x00008400ff087b82 */ /* 0x000ea20000000a00 */
[----:B------:R-:W-:Y:S01]  /*0030*/  CS2R R6, SRZ ;  /* 0x0000000000067805 */ /* 0x000fe2000001ff00 */
[----:B------:R-:W-:Y:S01]  /*0040*/  ULDC.64 UR6, c[0x0][0x208] ;  /* 0x0000820000067ab9 */ /* 0x000fe20000000a00 */
[----:B------:R-:W3:Y:S01]  /*0050*/  S2R R0, SR_TID.X ;  /* 0x0000000000007919 */ /* 0x000ee20000002100 */
[----:B------:R-:W4:Y:S01]  /*0060*/  S2R R16, SR_CTAID.Y ;  /* 0x0000000000107919 */ /* 0x000f220000002600 */
[----:B-1----:R-:W-:Y:S02]  /*0070*/  IMAD.SHL.U32 R2, R2, 0x10, RZ ;  /* 0x0000001002027824 */ /* 0x002fe400078e00ff */
[----:B---3--:R-:W-:Y:S01]  /*0080*/  IMAD.SHL.U32 R17, R0, 0x4, RZ ;  /* 0x0000000400117824 */ /* 0x008fe200078e00ff */
[----:B------:R-:W-:Y:S01]  /*0090*/  SHF.R.U32.HI R3, RZ, 0x2, R0 ;  /* 0x00000002ff037819 */ /* 0x000fe20000011600 */
[----:B----4-:R-:W-:-:S03]  /*00a0*/  IMAD.SHL.U32 R16, R16, 0x40, RZ ;  /* 0x0000004010107824 */ /* 0x010fc600078e00ff */
[----:B------:R-:W-:Y:S02]  /*00b0*/  LOP3.LUT R11, R2, 0xc, R17, 0xf8, !PT ;  /* 0x0000000c020b7812 */ /* 0x000fe400078ef811 */
[----:B------:R-:W-:Y:S02]  /*00c0*/  SGXT.U32 R3, R3, 0x5 ;  /* 0x000000050303781a */ /* 0x000fe40000000000 */
[----:B------:R-:W-:Y:S02]  /*00d0*/  ISETP.GE.AND P0, PT, R11, 0x10, PT ;  /* 0x000000100b00780c */ /* 0x000fe40003f06270 */
[----:B------:R-:W-:Y:S02]  /*00e0*/  LOP3.LUT R5, R16, R3, RZ, 0xfc, !PT ;  /* 0x0000000310057212 */ /* 0x000fe400078efcff */
[----:B------:R-:W-:Y:S02]  /*00f0*/  LOP3.LUT R10, R16, 0x20, R3, 0xfe, !PT ;  /* 0x00000020100a7812 */ /* 0x000fe400078efe03 */
[C---:B------:R-:W-:Y:S01]  /*0100*/  ISETP.LT.AND P1, PT, R5.reuse, 0xe0, !P0 ;  /* 0x000000e00500780c */ /* 0x040fe20004721270 */
[--C-:B------:R-:W-:Y:S01]  /*0110*/  IMAD R13, R5, 0x10, R11.reuse ;  /* 0x00000010050d7824 */ /* 0x100fe200078e020b */
[C---:B------:R-:W-:Y:S01]  /*0120*/  ISETP.LT.AND P0, PT, R10.reuse, 0xe0, !P0 ;  /* 0x000000e00a00780c */ /* 0x040fe20004701270 */
[----:B------:R-:W-:Y:S01]  /*0130*/  IMAD R15, R10, 0x10, R11 ;  /* 0x000000100a0f7824 */ /* 0x000fe200078e020b */
[----:B------:R-:W-:Y:S01]  /*0140*/  CS2R R4, SRZ ;  /* 0x0000000000047805 */ /* 0x000fe2000001ff00 */
[----:B--2---:R-:W-:Y:S01]  /*0150*/  IMAD.WIDE R12, R13, 0x4, R8 ;  /* 0x000000040d0c7825 */ /* 0x004fe200078e0208 */
[----:B------:R-:W-:-:S03]  /*0160*/  CS2R R10, SRZ ;  /* 0x00000000000a7805 */ /* 0x000fc6000001ff00 */
[----:B------:R-:W-:Y:S01]  /*0170*/  IMAD.WIDE R14, R15, 0x4, R8 ;  /* 0x000000040f0e7825 */ /* 0x000fe200078e0208 */
[----:B------:R-:W-:-:S03]  /*0180*/  CS2R R8, SRZ ;  /* 0x0000000000087805 */ /* 0x000fc6000001ff00 */
[----:B------:R1:W2:Y:S04]  /*0190*/  @P1 LDG.E.EL.128 R4, desc[UR6][R12.64] ;  /* 0x000000060c041981 */ /* 0x0002a8000c2e1d00 */
[----:B------:R3:W4:Y:S01]  /*01a0*/  @P0 LDG.E.EL.128 R8, desc[UR6][R14.64] ;  /* 0x000000060e080981 */ /* 0x000722000c2e1d00 */
[----:B------:R-:W5:Y:S01]  /*01b0*/  S2UR UR5, SR_CgaCtaId ;  /* 0x00000000000579c3 */ /* 0x000f620000008800 */
[C---:B------:R-:W-:Y:S01]  /*01c0*/  IMAD.SHL.U32 R18, R0.reuse, 0x100, RZ ;  /* 0x0000010000127824 */ /* 0x040fe200078e00ff */
[----:B------:R-:W-:Y:S01]  /*01d0*/  UMOV UR4, 0x400 ;  /* 0x0000040000047882 */ /* 0x000fe20000000000 */
[----:B------:R-:W-:Y:S02]  /*01e0*/  LOP3.LUT R22, R0, 0x70, RZ, 0xc0, !PT ;  /* 0x0000007000167812 */ /* 0x000fe400078ec0ff */
[----:B------:R-:W-:-:S02]  /*01f0*/  SHF.R.U32.HI R0, RZ, 0x4, R0 ;  /* 0x00000004ff007819 */ /* 0x000fc40000011600 */
[----:B------:R-:W-:-:S04]  /*0200*/  LOP3.LUT R18, R18, 0x300, RZ, 0xc0, !PT ;  /* 0x0000030012127812 */ /* 0x000fc800078ec0ff */
[C---:B-1----:R-:W-:Y:S02]  /*0210*/  LOP3.LUT R12, R18.reuse, 0x40, RZ, 0xfc, !PT ;  /* 0x00000040120c7812 */ /* 0x042fe400078efcff */
[C---:B------:R-:W-:Y:S02]  /*0220*/  LOP3.LUT R13, R18.reuse, 0x80, RZ, 0xfc, !PT ;  /* 0x00000080120d7812 */ /* 0x040fe400078efcff */
[C---:B------:R-:W-:Y:S02]  /*0230*/  LOP3.LUT R3, R18.reuse, R3, RZ, 0xfc, !PT ;  /* 0x0000000312037212 */ /* 0x040fe400078efcff */
[----:B------:R-:W-:Y:S01]  /*0240*/  LOP3.LUT R19, R18, 0xc0, RZ, 0xfc, !PT ;  /* 0x000000c012137812 */ /* 0x000fe200078efcff */
[----:B-----5:R-:W-:-:S06]  /*0250*/  UPRMT UR4, UR5, 0x654, UR4 ;  /* 0x0000065405047896 */ /* 0x020fcc0008000004 */
[----:B------:R-:W-:Y:S01]  /*0260*/  LEA.HI R18, R18, UR4, RZ, 0x1e ;  /* 0x0000000412127c11 */ /* 0x000fe2000f8ff0ff */
[----:B------:R-:W-:Y:S01]  /*0270*/  VIADD R22, R22, UR4 ;  /* 0x0000000416167c36 */ /* 0x000fe20008000000 */
[----:B------:R-:W-:Y:S02]  /*0280*/  LEA.HI R12, R12, UR4, RZ, 0x1e ;  /* 0x000000040c0c7c11 */ /* 0x000fe4000f8ff0ff */
[----:B---3--:R-:W-:Y:S02]  /*0290*/  LEA.HI R14, R13, UR4, RZ, 0x1e ;  /* 0x000000040d0e7c11 */ /* 0x008fe4000f8ff0ff */
[----:B------:R-:W-:Y:S01]  /*02a0*/  LEA.HI R20, R19, UR4, RZ, 0x1e ;  /* 0x0000000413147c11 */ /* 0x000fe2000f8ff0ff */
[C---:B------:R-:W-:Y:S02]  /*02b0*/  IMAD R19, R3.reuse, 0x4, R18 ;  /* 0x0000000403137824 */ /* 0x040fe400078e0212 */
[C---:B------:R-:W-:Y:S02]  /*02c0*/  IMAD R18, R3.reuse, 0x4, R12 ;  /* 0x0000000403127824 */ /* 0x040fe400078e020c */
[----:B------:R-:W-:-:S02]  /*02d0*/  IMAD R21, R3, 0x4, R14 ;  /* 0x0000000403157824 */ /* 0x000fc400078e020e */
[----:B------:R-:W-:Y:S01]  /*02e0*/  IMAD R20, R3, 0x4, R20 ;  /* 0x0000000403147824 */ /* 0x000fe200078e0214 */
[----:B------:R-:W-:Y:S02]  /*02f0*/  LOP3.LUT R3, R17, 0x1fc, RZ, 0xc0, !PT ;  /* 0x000001fc11037812 */ /* 0x000fe400078ec0ff */
[----:B------:R-:W-:Y:S01]  /*0300*/  LOP3.LUT R17, R16, 0x3c, R17, 0xf8, !PT ;  /* 0x0000003c10117812 */ /* 0x000fe200078ef811 */
[----:B------:R-:W-:Y:S02]  /*0310*/  IMAD.MOV.U32 R16, RZ, RZ, RZ ;  /* 0x000000ffff107224 */ /* 0x000fe400078e00ff */
[----:B------:R-:W-:Y:S01]  /*0320*/  IMAD R12, R3, 0x4, R22 ;  /* 0x00000004030c7824 */ /* 0x000fe200078e0216 */
[C---:B------:R-:W-:Y:S01]  /*0330*/  ISETP.GE.AND P0, PT, R17.reuse, 0xe0, PT ;  /* 0x000000e01100780c */ /* 0x040fe20003f06270 */
[----:B--2---:R-:W-:Y:S04]  /*0340*/  STS [R19], R4 ;  /* 0x0000000413007388 */ /* 0x004fe80000000800 */
[----:B------:R1:W-:Y:S04]  /*0350*/  STS [R18+0x100], R5 ;  /* 0x0001000512007388 */ /* 0x0003e80000000800 */
[----:B------:R2:W-:Y:S04]  /*0360*/  STS [R21+0x200], R6 ;  /* 0x0002000615007388 */ /* 0x0005e80000000800 */
[----:B------:R3:W-:Y:S01]  /*0370*/  STS [R20+0x300], R7 ;  /* 0x0003000714007388 */ /* 0x0007e20000000800 */
[----:B-1----:R-:W1:Y:S03]  /*0380*/  LDC.64 R4, c[0x0][0x218] ;  /* 0x00008600ff047b82 */ /* 0x002e660000000a00 */
[----:B----4-:R-:W-:Y:S01]  /*0390*/  STS [R19+0x80], R8 ;  /* 0x0000800813007388 */ /* 0x010fe20000000800 */
[----:B--2---:R-:W-:-:S03]  /*03a0*/  IMAD.HI R6, R17, -0x6db6db6d, R16 ;  /* 0x9249249311067827 */ /* 0x004fc600078e0210 */
[----:B------:R2:W-:Y:S02]  /*03b0*/  STS [R18+0x180], R9 ;  /* 0x0001800912007388 */ /* 0x0005e40000000800 */
[----:B---3--:R-:W-:Y:S02]  /*03c0*/  SHF.R.U32.HI R7, RZ, 0x1f, R6 ;  /* 0x0000001fff077819 */ /* 0x008fe40000011606 */
[----:B------:R-:W-:Y:S04]  /*03d0*/  STS [R21+0x280], R10 ;  /* 0x0002800a15007388 */ /* 0x000fe80000000800 */
[----:B------:R-:W-:Y:S01]  /*03e0*/  STS [R20+0x380], R11 ;  /* 0x0003800b14007388 */ /* 0x000fe20000000800 */
[----:B--2---:R-:W-:Y:S01]  /*03f0*/  LEA.HI.SX32 R9, R6, R7, 0x1b ;  /* 0x0000000706097211 */ /* 0x004fe200078fdaff */
[----:B------:R-:W-:Y:S01]  /*0400*/  BAR.SYNC.DEFER_BLOCKING 0x0 ;  /* 0x0000000000007b1d */ /* 0x000fe20000010000 */
[----:B------:R-:W-:-:S03]  /*0410*/  SGXT.U32 R7, R0, 0x3 ;  /* 0x000000030007781a */ /* 0x000fc60000000000 */
[----:B------:R-:W-:Y:S01]  /*0420*/  IMAD R16, R9, -0x38, R17 ;  /* 0xffffffc809107824 */ /* 0x000fe200078e0211 */
[----:B------:R-:W-:Y:S02]  /*0430*/  LOP3.LUT R0, R3, 0x200, RZ, 0xfc, !PT ;  /* 0x0000020003007812 */ /* 0x000fe400078efcff */
[----:B------:R-:W-:Y:S01]  /*0440*/  LOP3.LUT R7, R2, R7, RZ, 0xfc, !PT ;  /* 0x0000000702077212 */ /* 0x000fe200078efcff */
[----:B------:R-:W-:Y:S01]  /*0450*/  IMAD R16, R9, 0x380, R16 ;  /* 0x0000038009107824 */ /* 0x000fe200078e0210 */
[----:B------:R-:W-:Y:S02]  /*0460*/  SHF.R.U32.HI R0, RZ, 0x2, R0 ;  /* 0x00000002ff007819 */ /* 0x000fe40000011600 */
[C---:B------:R-:W-:Y:S01]  /*0470*/  LOP3.LUT R2, R7.reuse, 0x8, RZ, 0xfc, !PT ;  /* 0x0000000807027812 */ /* 0x040fe200078efcff */
[C---:B------:R-:W-:Y:S01]  /*0480*/  IMAD R9, R7.reuse, 0x38, R16 ;  /* 0x0000003807097824 */ /* 0x040fe200078e0210 */
[----:B------:R-:W-:Y:S02]  /*0490*/  ISETP.LT.AND P1, PT, R7, 0x10, !P0 ;  /* 0x000000100700780c */ /* 0x000fe40004721270 */
[----:B------:R-:W-:Y:S01]  /*04a0*/  ISETP.LT.AND P0, PT, R2, 0x10, !P0 ;  /* 0x000000100200780c */ /* 0x000fe20004701270 */
[----:B-1----:R-:W-:Y:S01]  /*04b0*/  IMAD.WIDE R6, R9, 0x4, R4 ;  /* 0x0000000409067825 */ /* 0x002fe200078e0204 */
[----:B------:R-:W-:-:S05]  /*04c0*/  LOP3.LUT R0, R0, 0xf0, RZ, 0xc0, !PT ;  /* 0x000000f000007812 */ /* 0x000fca00078ec0ff */
[----:B------:R-:W-:Y:S01]  /*04d0*/  VIADD R0, R0, UR4 ;  /* 0x0000000400007c36 */ /* 0x000fe20008000000 */
[----:B------:R-:W1:Y:S03]  /*04e0*/  LDS.128 R12, [R12] ;  /* 0x000000000c0c7984 */ /* 0x000e660000000c00 */
[----:B------:R-:W-:Y:S01]  /*04f0*/  IMAD R0, R3, 0x4, R0 ;  /* 0x0000000403007824 */ /* 0x000fe200078e0200 */
[----:B-1----:R1:W-:Y:S01]  /*0500*/  @P1 STG.E.128 desc[UR6][R6.64], R12 ;  /* 0x0000000c06001986 */ /* 0x0023e2000c101d06 */
[----:B------:R-:W-:Y:S05]  /*0510*/  @!P0 EXIT ;  /* 0x000000000000894d */ /* 0x000fea0003800000 */
[----:B-1----:R-:W0:Y:S01]  /*0520*/  LDS.128 R12, [R0+0x800] ;  /* 0x00080000000c7984 */ /* 0x002e220000000c00 */
[----:B------:R-:W-:-:S04]  /*0530*/  VIADD R9, R9, 0x1c0 ;  /* 0x000001c009097836 */ /* 0x000fc80000000000 */
[----:B------:R-:W-:-:S05]  /*0540*/  IMAD.WIDE R4, R9, 0x4, R4 ;  /* 0x0000000409047825 */ /* 0x000fca00078e0204 */
[----:B0-----:R-:W-:Y:S01]  /*0550*/  STG.E.128 desc[UR6][R4.64], R12 ;  /* 0x0000000c04007986 */ /* 0x001fe2000c101d06 */
[----:B------:R-:W-:Y:S05]  /*0560*/  EXIT ;  /* 0x000000000000794d */ /* 0x000fea0003800000 */
.L_x_0:
[----:B------:R-:W-:-:S00]  /*0570*/  BRA `(.L_x_0) ;  /* 0xfffffffc00fc7947 */ /* 0x000fc0000383ffff */
[----:B------:R-:W-:-:S00]  /*0580*/  NOP ;  /* 0x0000000000007918 */ /* 0x000fc00000000000 */
[----:B------:R-:W-:-:S00]  /*0590*/  NOP ;  /* 0x0000000000007918 */ /* 0x000fc00000000000 */
[----:B------:R-:W-:-:S00]  /*05a0*/  NOP ;  /* 0x0000000000007918 */ /* 0x000fc00000000000 */
[----:B------:R-:W-:-:S00]  /*05b0*/  NOP ;  /* 0x0000000000007918 */ /* 0x000fc00000000000 */
[----:B------:R-:W-:-:S00]  /*05c0*/  NOP ;  /* 0x0000000000007918 */ /* 0x000fc00000000000 */
[----:B------:R-:W-:-:S00]  /*05d0*/  NOP ;  /* 0x0000000000007918 */ /* 0x000fc00000000000 */
[----:B------:R-:W-:-:S00]  /*05e0*/  NOP ;  /* 0x0000000000007918 */ /* 0x000fc00000000000 */
[----:B------:R-:W-:-:S00]  /*05f0*/  NOP ;  /* 0x0000000000007918 */ /* 0x000fc00000000000 */
.L_x_1:


//--------------------- .nv.shared.triton_poi_fused_convolution_45 --------------------------
	.section	.nv.shared.triton_poi_fused_convolution_45,"aw",@nobits
	.sectionflags	@""
	.align	16
	.zero		1024


//--------------------- .nv.constant0.triton_poi_fused_convolution_45 --------------------------
	.section	.nv.constant0.triton_poi_fused_convolution_45,"a",@progbits
	.sectionflags	@""
	.align	4
.nv.constant0.triton_poi_fused_convolution_45:
	.zero		552
